	.headerflags	@"EF_CUDA_TEXMODE_UNIFIED EF_CUDA_64BIT_ADDRESS EF_CUDA_ACCELERATORS EF_CUDA_SM90 EF_CUDA_VIRTUAL_SM(EF_CUDA_SM90)"
	.elftype	@"ET_EXEC"


//--------------------- .nv.info                  --------------------------
	.section	.nv.info,"",@"SHT_CUDA_INFO"
	.align	4


	//----- nvinfo : EIATTR_REGCOUNT
	.align		4
        /*0000*/ 	.byte	0x04, 0x2f
        /*0002*/ 	.short	(.L_1 - .L_0)
	.align		4
.L_0:
        /*0004*/ 	.word	index@(triton_poi_fused_mul_17)
        /*0008*/ 	.word	0x00000020


	//----- nvinfo : EIATTR_MIN_STACK_SIZE
	.align		4
.L_1:
        /*000c*/ 	.byte	0x04, 0x12
        /*000e*/ 	.short	(.L_3 - .L_2)
	.align		4
.L_2:
        /*0010*/ 	.word	index@(triton_poi_fused_mul_17)
        /*0014*/ 	.word	0x00000000


	//----- nvinfo : EIATTR_FRAME_SIZE
	.align		4
.L_3:
        /*0018*/ 	.byte	0x04, 0x11
        /*001a*/ 	.short	(.L_5 - .L_4)
	.align		4
.L_4:
        /*001c*/ 	.word	index@(triton_poi_fused_mul_17)
        /*0020*/ 	.word	0x00000000


	//----- nvinfo : EIATTR_MIN_STACK_SIZE
	.align		4
.L_5:
        /*0024*/ 	.byte	0x04, 0x12
        /*0026*/ 	.short	(.L_7 - .L_6)
	.align		4
.L_6:
        /*0028*/ 	.word	index@(triton_poi_fused_mul_17)
        /*002c*/ 	.word	0x00000000
.L_7:


//--------------------- .nv.info.triton_poi_fused_mul_17 --------------------------
	.section	.nv.info.triton_poi_fused_mul_17,"",@"SHT_CUDA_INFO"
	.sectionflags	@""
	.align	4


	//----- nvinfo : EIATTR_CUDA_API_VERSION
	.align		4
        /*0000*/ 	.byte	0x04, 0x37
        /*0002*/ 	.short	(.L_9 - .L_8)
.L_8:
        /*0004*/ 	.word	0x0000007c


	//----- nvinfo : EIATTR_KPARAM_INFO
	.align		4
.L_9:
        /*0008*/ 	.byte	0x04, 0x17
        /*000a*/ 	.short	(.L_11 - .L_10)
.L_10:
        /*000c*/ 	.word	0x00000000
        /*0010*/ 	.short	0x0003
        /*0012*/ 	.short	0x0014
        /*0014*/ 	.byte	0x00, 0xf0, 0x11, 0x00


	//----- nvinfo : EIATTR_KPARAM_INFO
	.align		4
.L_11:
        /*0018*/ 	.byte	0x04, 0x17
        /*001a*/ 	.short	(.L_13 - .L_12)
.L_12:
        /*001c*/ 	.word	0x00000000
        /*0020*/ 	.short	0x0002
        /*0022*/ 	.short	0x0010
        /*0024*/ 	.byte	0x00, 0xf0, 0x11, 0x00


	//----- nvinfo : EIATTR_KPARAM_INFO
	.align		4
.L_13:
        /*0028*/ 	.byte	0x04, 0x17
        /*002a*/ 	.short	(.L_15 - .L_14)
.L_14:
        /*002c*/ 	.word	0x00000000
        /*0030*/ 	.short	0x0001
        /*0032*/ 	.short	0x0008
        /*0034*/ 	.byte	0x00, 0xf4, 0x21, 0x00


	//----- nvinfo : EIATTR_KPARAM_INFO
	.align		4
.L_15:
        /*0038*/ 	.byte	0x04, 0x17
        /*003a*/ 	.short	(.L_17 - .L_16)
.L_16:
        /*003c*/ 	.word	0x00000000
        /*0040*/ 	.short	0x0000
        /*0042*/ 	.short	0x0000
        /*0044*/ 	.byte	0x00, 0xf4, 0x21, 0x00


	//----- nvinfo : EIATTR_SPARSE_MMA_MASK
	.align		4
.L_17:
        /*0048*/ 	.byte	0x03, 0x50
        /*004a*/ 	.short	0x0000


	//----- nvinfo : EIATTR_MAXREG_COUNT
	.align		4
        /*004c*/ 	.byte	0x03, 0x1b
        /*004e*/ 	.short	0x00ff


	//----- nvinfo : EIATTR_EXIT_INSTR_OFFSETS
	.align		4
        /*0050*/ 	.byte	0x04, 0x1c
        /*0052*/ 	.short	(.L_19 - .L_18)


	//   ....[0]....
.L_18:
        /*0054*/ 	.word	0x00000650


	//   ....[1]....
        /*0058*/ 	.word	0x000006a0


	//----- nvinfo : EIATTR_REQNTID
	.align		4
.L_19:
        /*005c*/ 	.byte	0x04, 0x10
        /*005e*/ 	.short	(.L_21 - .L_20)
.L_20:
        /*0060*/ 	.word	0x00000080
        /*0064*/ 	.word	0x00000001
        /*0068*/ 	.word	0x00000001


	//----- nvinfo : EIATTR_CBANK_PARAM_SIZE
	.align		4
.L_21:
        /*006c*/ 	.byte	0x03, 0x19
        /*006e*/ 	.short	0x0018


	//----- nvinfo : EIATTR_PARAM_CBANK
	.align		4
        /*0070*/ 	.byte	0x04, 0x0a
        /*0072*/ 	.short	(.L_23 - .L_22)
	.align		4
.L_22:
        /*0074*/ 	.word	index@(.nv.constant0.triton_poi_fused_mul_17)
        /*0078*/ 	.short	0x0210
        /*007a*/ 	.short	0x0018


	//----- nvinfo : EIATTR_SW_WAR
	.align		4
.L_23:
        /*007c*/ 	.byte	0x04, 0x36
        /*007e*/ 	.short	(.L_25 - .L_24)
.L_24:
        /*0080*/ 	.word	0x00000008
.L_25:


//--------------------- .nv.callgraph             --------------------------
	.section	.nv.callgraph,"",@"SHT_CUDA_CALLGRAPH"
	.align	4
	.sectionentsize	8
	.align		4
        /*0000*/ 	.word	0x00000000
	.align		4
        /*0004*/ 	.word	0xffffffff
	.align		4
        /*0008*/ 	.word	0x00000000
	.align		4
        /*000c*/ 	.word	0xfffffffe
	.align		4
        /*0010*/ 	.word	0x00000000
	.align		4
        /*0014*/ 	.word	0xfffffffd
	.align		4
        /*0018*/ 	.word	0x00000000
	.align		4
        /*001c*/ 	.word	0xfffffffc


//--------------------- .text.triton_poi_fused_mul_17 --------------------------
	.section	.text.triton_poi_fused_mul_17,"ax",@progbits
	.sectionflags	@"SHF_BARRIERS=1"
	.align	128
        .global         triton_poi_fused_mul_17
        .type           triton_poi_fused_mul_17,@function
        .size           triton_poi_fused_mul_17,(.L_x_1 - triton_poi_fused_mul_17)
        .other          triton_poi_fused_mul_17,@"STO_CUDA_ENTRY STV_DEFAULT"
triton_poi_fused_mul_17:
.text.triton_poi_fused_mul_17:
[----:B------:R-:W0:Y:S01]  /*0000*/  LDC R1, c[0x0][0x28] ;  /* 0x00000a00ff017b82 */ /* 0x000e220000000800 */
[----:B------:R-:W1:Y:S07]  /*0010*/  S2R R7, SR_TID.X ;  /* 0x0000000000077919 */ /* 0x000e6e0000002100 */
[----:B------:R-:W2:Y:S01]  /*0020*/  LDC.64 R2, c[0x0][0x210] ;  /* 0x00008400ff027b82 */ /* 0x000ea20000000a00 */
[----:B------:R-:W-:Y:S01]  /*0030*/  CS2R R18, SRZ ;  /* 0x0000000000127805 */ /* 0x000fe2000001ff00 */
[----:B------:R-:W-:Y:S01]  /*0040*/  ULDC.64 UR6, c[0x0][0x208] ;  /* 0x0000820000067ab9 */ /* 0x000fe20000000a00 */
[----:B------:R-:W3:Y:S01]  /*0050*/  S2R R0, SR_CTAID.X ;  /* 0x0000000000007919 */ /* 0x000ee20000002500 */
[----:B------:R-:W-:Y:S01]  /*0060*/  CS2R R16, SRZ ;  /* 0x0000000000107805 */ /* 0x000fe2000001ff00 */
[----:B------:R-:W4:Y:S01]  /*0070*/  S2R R4, SR_CTAID.Y ;  /* 0x0000000000047919 */ /* 0x000f220000002600 */
[----:B-1----:R-:W-:Y:S01]  /*0080*/  SHF.R.U32.HI R5, RZ, 0x4, R7 ;  /* 0x00000004ff057819 */ /* 0x002fe20000011607 */
[----:B---3--:R-:W-:-:S03]  /*0090*/  IMAD.SHL.U32 R0, R0, 0x10, RZ ;  /* 0x0000001000007824 */ /* 0x008fc600078e00ff */
[----:B------:R-:W-:Y:S01]  /*00a0*/  SGXT.U32 R5, R5, 0x3 ;  /* 0x000000030505781a */ /* 0x000fe20000000000 */
[----:B----4-:R-:W-:Y:S01]  /*00b0*/  IMAD.SHL.U32 R6, R4, 0x40, RZ ;  /* 0x0000004004067824 */ /* 0x010fe200078e00ff */
[----:B------:R-:W-:-:S04]  /*00c0*/  LOP3.LUT R14, R0, 0xf, R7, 0xf8, !PT ;  /* 0x0000000f000e7812 */ /* 0x000fc800078ef807 */
[----:B------:R-:W-:Y:S02]  /*00d0*/  LOP3.LUT R9, R6, R5, RZ, 0xfc, !PT ;  /* 0x0000000506097212 */ /* 0x000fe400078efcff */
[----:B------:R-:W-:Y:S02]  /*00e0*/  ISETP.GE.AND P0, PT, R14, 0x9, PT ;  /* 0x000000090e00780c */ /* 0x000fe40003f06270 */
[----:B------:R-:W-:Y:S01]  /*00f0*/  LOP3.LUT R11, R6, 0x8, R5, 0xfe, !PT ;  /* 0x00000008060b7812 */ /* 0x000fe200078efe05 */
[----:B------:R-:W-:Y:S01]  /*0100*/  IMAD R9, R9, 0x9, R14 ;  /* 0x0000000909097824 */ /* 0x000fe200078e020e */
[----:B------:R-:W-:Y:S02]  /*0110*/  LOP3.LUT R13, R6, 0x10, R5, 0xfe, !PT ;  /* 0x00000010060d7812 */ /* 0x000fe400078efe05 */
[----:B------:R-:W-:Y:S01]  /*0120*/  LOP3.LUT R23, R6, 0x18, R5, 0xfe, !PT ;  /* 0x0000001806177812 */ /* 0x000fe200078efe05 */
[----:B--2---:R-:W-:Y:S01]  /*0130*/  IMAD.WIDE R8, R9, 0x4, R2 ;  /* 0x0000000409087825 */ /* 0x004fe200078e0202 */
[----:B------:R-:W-:-:S02]  /*0140*/  LOP3.LUT R27, R6, 0x28, R5, 0xfe, !PT ;  /* 0x00000028061b7812 */ /* 0x000fc400078efe05 */
[----:B------:R-:W-:Y:S01]  /*0150*/  LOP3.LUT R25, R6, 0x20, R5, 0xfe, !PT ;  /* 0x0000002006197812 */ /* 0x000fe200078efe05 */
[--C-:B------:R-:W-:Y:S01]  /*0160*/  IMAD R11, R11, 0x9, R14.reuse ;  /* 0x000000090b0b7824 */ /* 0x100fe200078e020e */
[----:B------:R-:W-:Y:S01]  /*0170*/  LOP3.LUT R15, R6, 0x30, R5, 0xfe, !PT ;  /* 0x00000030060f7812 */ /* 0x000fe200078efe05 */
[--C-:B------:R-:W-:Y:S01]  /*0180*/  IMAD R13, R13, 0x9, R14.reuse ;  /* 0x000000090d0d7824 */ /* 0x100fe200078e020e */
[----:B------:R-:W-:Y:S01]  /*0190*/  LOP3.LUT R21, R6, 0x38, R5, 0xfe, !PT ;  /* 0x0000003806157812 */ /* 0x000fe200078efe05 */
[--C-:B------:R-:W-:Y:S01]  /*01a0*/  IMAD R29, R23, 0x9, R14.reuse ;  /* 0x00000009171d7824 */ /* 0x100fe200078e020e */
[----:B------:R1:W2:Y:S01]  /*01b0*/  @!P0 LDG.E.EL R18, desc[UR6][R8.64] ;  /* 0x0000000608128981 */ /* 0x0002a2000c2e1900 */
[--C-:B------:R-:W-:Y:S02]  /*01c0*/  IMAD R23, R27, 0x9, R14.reuse ;  /* 0x000000091b177824 */ /* 0x100fe400078e020e */
[--C-:B------:R-:W-:Y:S02]  /*01d0*/  IMAD R25, R25, 0x9, R14.reuse ;  /* 0x0000000919197824 */ /* 0x100fe400078e020e */
[----:B------:R-:W-:-:S02]  /*01e0*/  IMAD R27, R15, 0x9, R14 ;  /* 0x000000090f1b7824 */ /* 0x000fc400078e020e */
[----:B-1----:R-:W-:-:S04]  /*01f0*/  IMAD.WIDE R8, R11, 0x4, R2 ;  /* 0x000000040b087825 */ /* 0x002fc800078e0202 */
[--C-:B------:R-:W-:Y:S01]  /*0200*/  IMAD.WIDE R10, R13, 0x4, R2.reuse ;  /* 0x000000040d0a7825 */ /* 0x100fe200078e0202 */
[----:B------:R1:W3:Y:S03]  /*0210*/  @!P0 LDG.E.EL R19, desc[UR6][R8.64] ;  /* 0x0000000608138981 */ /* 0x0002e6000c2e1900 */
[----:B------:R-:W-:Y:S01]  /*0220*/  IMAD.WIDE R12, R29, 0x4, R2 ;  /* 0x000000041d0c7825 */ /* 0x000fe200078e0202 */
[----:B------:R-:W4:Y:S03]  /*0230*/  @!P0 LDG.E.EL R17, desc[UR6][R10.64] ;  /* 0x000000060a118981 */ /* 0x000f26000c2e1900 */
[----:B------:R-:W-:Y:S01]  /*0240*/  IMAD R29, R21, 0x9, R14 ;  /* 0x00000009151d7824 */ /* 0x000fe200078e020e */
[----:B------:R-:W5:Y:S01]  /*0250*/  @!P0 LDG.E.EL R16, desc[UR6][R12.64] ;  /* 0x000000060c108981 */ /* 0x000f62000c2e1900 */
[----:B------:R-:W-:-:S04]  /*0260*/  IMAD.WIDE R20, R23, 0x4, R2 ;  /* 0x0000000417147825 */ /* 0x000fc800078e0202 */
[----:B------:R-:W-:Y:S01]  /*0270*/  IMAD.WIDE R14, R25, 0x4, R2 ;  /* 0x00000004190e7825 */ /* 0x000fe200078e0202 */
[----:B------:R-:W-:-:S03]  /*0280*/  CS2R R24, SRZ ;  /* 0x0000000000187805 */ /* 0x000fc6000001ff00 */
[--C-:B------:R-:W-:Y:S01]  /*0290*/  IMAD.WIDE R22, R27, 0x4, R2.reuse ;  /* 0x000000041b167825 */ /* 0x100fe200078e0202 */
[----:B------:R-:W-:Y:S02]  /*02a0*/  CS2R R26, SRZ ;  /* 0x00000000001a7805 */ /* 0x000fe4000001ff00 */
[----:B------:R1:W5:Y:S01]  /*02b0*/  @!P0 LDG.E.EL R24, desc[UR6][R14.64] ;  /* 0x000000060e188981 */ /* 0x000362000c2e1900 */
[----:B------:R-:W-:-:S03]  /*02c0*/  IMAD.WIDE R2, R29, 0x4, R2 ;  /* 0x000000041d027825 */ /* 0x000fc600078e0202 */
[----:B------:R-:W5:Y:S04]  /*02d0*/  @!P0 LDG.E.EL R27, desc[UR6][R20.64] ;  /* 0x00000006141b8981 */ /* 0x000f68000c2e1900 */
[----:B------:R-:W5:Y:S04]  /*02e0*/  @!P0 LDG.E.EL R26, desc[UR6][R22.64] ;  /* 0x00000006161a8981 */ /* 0x000f68000c2e1900 */
[----:B------:R1:W5:Y:S01]  /*02f0*/  @!P0 LDG.E.EL R25, desc[UR6][R2.64] ;  /* 0x0000000602198981 */ /* 0x000362000c2e1900 */
[----:B------:R-:W1:Y:S02]  /*0300*/  S2UR UR5, SR_CgaCtaId ;  /* 0x00000000000579c3 */ /* 0x000e640000008800 */
[----:B-1----:R-:W-:Y:S01]  /*0310*/  IMAD.SHL.U32 R8, R7, 0x40, RZ ;  /* 0x0000004007087824 */ /* 0x002fe200078e00ff */
[----:B------:R-:W-:-:S04]  /*0320*/  UMOV UR4, 0x400 ;  /* 0x0000040000047882 */ /* 0x000fc80000000000 */
[----:B------:R-:W-:-:S04]  /*0330*/  LOP3.LUT R8, R8, 0x3c0, RZ, 0xc0, !PT ;  /* 0x000003c008087812 */ /* 0x000fc800078ec0ff */
[----:B------:R-:W-:-:S04]  /*0340*/  LOP3.LUT R9, R8, R5, RZ, 0xfc, !PT ;  /* 0x0000000508097212 */ /* 0x000fc800078efcff */
[----:B------:R-:W-:Y:S01]  /*0350*/  LEA.HI R9, R8, R9, RZ, 0x1c ;  /* 0x0000000908097211 */ /* 0x000fe200078fe0ff */
[----:B0-----:R-:W-:-:S06]  /*0360*/  UPRMT UR4, UR5, 0x654, UR4 ;  /* 0x0000065405047896 */ /* 0x001fcc0008000004 */
[----:B------:R-:W-:Y:S01]  /*0370*/  LEA R14, R9, UR4, 0x2 ;  /* 0x00000004090e7c11 */ /* 0x000fe2000f8e10ff */
[----:B------:R-:W-:Y:S01]  /*0380*/  IMAD.SHL.U32 R3, R7, 0x4, RZ ;  /* 0x0000000407037824 */ /* 0x000fe200078e00ff */
[----:B------:R-:W-:-:S04]  /*0390*/  SHF.R.U32.HI R7, RZ, 0x2, R7 ;  /* 0x00000002ff077819 */ /* 0x000fc80000011607 */
[----:B------:R-:W-:Y:S02]  /*03a0*/  LOP3.LUT R7, R7, 0x1c, RZ, 0xc0, !PT ;  /* 0x0000001c07077812 */ /* 0x000fe400078ec0ff */
[----:B------:R-:W-:-:S05]  /*03b0*/  LOP3.LUT R2, R3, 0x1fc, RZ, 0xc0, !PT ;  /* 0x000001fc03027812 */ /* 0x000fca00078ec0ff */
[----:B------:R-:W-:-:S05]  /*03c0*/  IMAD.IADD R7, R2, 0x1, R7 ;  /* 0x0000000102077824 */ /* 0x000fca00078e0207 */
[----:B------:R-:W-:Y:S02]  /*03d0*/  LEA R8, R7, UR4, 0x2 ;  /* 0x0000000407087c11 */ /* 0x000fe4000f8e10ff */
[----:B------:R-:W-:Y:S02]  /*03e0*/  SHF.R.S32.HI R4, RZ, 0x19, R4 ;  /* 0x00000019ff047819 */ /* 0x000fe40000011404 */
[----:B------:R-:W-:Y:S02]  /*03f0*/  LOP3.LUT R3, R6, 0x3c, R3, 0xf8, !PT ;  /* 0x0000003c06037812 */ /* 0x000fe400078ef803 */
[----:B------:R-:W-:Y:S01]  /*0400*/  SGXT R4, R4, 0x1 ;  /* 0x000000010404781a */ /* 0x000fe20000000200 */
[----:B------:R-:W0:Y:S03]  /*0410*/  LDC.64 R6, c[0x0][0x218] ;  /* 0x00008600ff067b82 */ /* 0x000e260000000a00 */
[----:B------:R-:W-:-:S04]  /*0420*/  LEA.HI R4, R4, R3, RZ, 0x6 ;  /* 0x0000000304047211 */ /* 0x000fc800078f30ff */
[----:B------:R-:W-:Y:S02]  /*0430*/  LOP3.LUT R12, R4, 0xffffffc0, RZ, 0xc0, !PT ;  /* 0xffffffc0040c7812 */ /* 0x000fe400078ec0ff */
[----:B------:R-:W-:-:S03]  /*0440*/  SHF.R.S32.HI R4, RZ, 0x6, R4 ;  /* 0x00000006ff047819 */ /* 0x000fc60000011404 */
[----:B------:R-:W-:Y:S01]  /*0450*/  IMAD.IADD R13, R3, 0x1, -R12 ;  /* 0x00000001030d7824 */ /* 0x000fe200078e0a0c */
[----:B------:R-:W-:Y:S02]  /*0460*/  LOP3.LUT R12, R2, 0x200, RZ, 0xfc, !PT ;  /* 0x00000200020c7812 */ /* 0x000fe400078efcff */
[----:B------:R-:W-:Y:S02]  /*0470*/  LOP3.LUT R3, R0, R5, RZ, 0xfc, !PT ;  /* 0x0000000500037212 */ /* 0x000fe400078efcff */
[----:B------:R-:W-:Y:S02]  /*0480*/  LOP3.LUT R0, R0, 0x8, R5, 0xfe, !PT ;  /* 0x0000000800007812 */ /* 0x000fe400078efe05 */
[----:B------:R-:W-:Y:S01]  /*0490*/  SHF.R.U32.HI R12, RZ, 0x4, R12 ;  /* 0x00000004ff0c7819 */ /* 0x000fe2000001160c */
[----:B------:R-:W-:Y:S01]  /*04a0*/  IMAD R4, R4, 0x240, R13 ;  /* 0x0000024004047824 */ /* 0x000fe200078e020d */
[----:B------:R-:W-:Y:S02]  /*04b0*/  ISETP.GE.AND P1, PT, R3, 0x9, PT ;  /* 0x000000090300780c */ /* 0x000fe40003f26270 */
[----:B------:R-:W-:-:S02]  /*04c0*/  ISETP.GE.AND P0, PT, R0, 0x9, PT ;  /* 0x000000090000780c */ /* 0x000fc40003f06270 */
[----:B------:R-:W-:Y:S01]  /*04d0*/  LOP3.LUT R5, R12, 0x3c, RZ, 0xc0, !PT ;  /* 0x0000003c0c057812 */ /* 0x000fe200078ec0ff */
[----:B------:R-:W-:-:S04]  /*04e0*/  IMAD R3, R3, 0x40, R4 ;  /* 0x0000004003037824 */ /* 0x000fc800078e0204 */
[----:B------:R-:W-:Y:S02]  /*04f0*/  IMAD.IADD R5, R2, 0x1, R5 ;  /* 0x0000000102057824 */ /* 0x000fe400078e0205 */
[----:B0-----:R-:W-:-:S03]  /*0500*/  IMAD.WIDE R2, R3, 0x4, R6 ;  /* 0x0000000403027825 */ /* 0x001fc600078e0206 */
[----:B------:R-:W-:Y:S01]  /*0510*/  LEA R5, R5, UR4, 0x2 ;  /* 0x0000000405057c11 */ /* 0x000fe2000f8e10ff */
[----:B--2---:R-:W-:-:S05]  /*0520*/  FMUL R18, R18, 0.041666667908430099487 ;  /* 0x3d2aaaab12127820 */ /* 0x004fca0000400000 */
[----:B------:R-:W-:Y:S01]  /*0530*/  STS [R14], R18 ;  /* 0x000000120e007388 */ /* 0x000fe20000000800 */
[----:B---3--:R-:W-:Y:S01]  /*0540*/  FMUL R19, R19, 0.041666667908430099487 ;  /* 0x3d2aaaab13137820 */ /* 0x008fe20000400000 */
[----:B----4-:R-:W-:Y:S01]  /*0550*/  FMUL R17, R17, 0.041666667908430099487 ;  /* 0x3d2aaaab11117820 */ /* 0x010fe20000400000 */
[----:B-----5:R-:W-:-:S03]  /*0560*/  FMUL R16, R16, 0.041666667908430099487 ;  /* 0x3d2aaaab10107820 */ /* 0x020fc60000400000 */
[----:B------:R-:W-:Y:S04]  /*0570*/  STS [R14+0x20], R19 ;  /* 0x000020130e007388 */ /* 0x000fe80000000800 */
[----:B------:R-:W-:Y:S01]  /*0580*/  STS [R14+0x40], R17 ;  /* 0x000040110e007388 */ /* 0x000fe20000000800 */
[----:B------:R-:W-:Y:S01]  /*0590*/  FMUL R24, R24, 0.041666667908430099487 ;  /* 0x3d2aaaab18187820 */ /* 0x000fe20000400000 */
[----:B------:R-:W-:Y:S01]  /*05a0*/  FMUL R27, R27, 0.041666667908430099487 ;  /* 0x3d2aaaab1b1b7820 */ /* 0x000fe20000400000 */
[----:B------:R-:W-:Y:S01]  /*05b0*/  FMUL R26, R26, 0.041666667908430099487 ;  /* 0x3d2aaaab1a1a7820 */ /* 0x000fe20000400000 */
[----:B------:R-:W-:Y:S01]  /*05c0*/  FMUL R25, R25, 0.041666667908430099487 ;  /* 0x3d2aaaab19197820 */ /* 0x000fe20000400000 */
[----:B------:R-:W-:Y:S04]  /*05d0*/  STS [R14+0x60], R16 ;  /* 0x000060100e007388 */ /* 0x000fe80000000800 */
[----:B------:R-:W-:Y:S04]  /*05e0*/  STS [R14+0x80], R24 ;  /* 0x000080180e007388 */ /* 0x000fe80000000800 */
[----:B------:R-:W-:Y:S04]  /*05f0*/  STS [R14+0xa0], R27 ;  /* 0x0000a01b0e007388 */ /* 0x000fe80000000800 */
[----:B------:R-:W-:Y:S04]  /*0600*/  STS [R14+0xc0], R26 ;  /* 0x0000c01a0e007388 */ /* 0x000fe80000000800 */
[----:B------:R-:W-:Y:S01]  /*0610*/  STS [R14+0xe0], R25 ;  /* 0x0000e0190e007388 */ /* 0x000fe20000000800 */
[----:B------:R-:W-:Y:S06]  /*0620*/  BAR.SYNC.DEFER_BLOCKING 0x0 ;  /* 0x0000000000007b1d */ /* 0x000fec0000010000 */
[----:B------:R-:W0:Y:S04]  /*0630*/  LDS.128 R8, [R8] ;  /* 0x0000000008087984 */ /* 0x000e280000000c00 */
[----:B0-----:R0:W-:Y:S02]  /*0640*/  @!P1 STG.E.128 desc[UR6][R2.64], R8 ;  /* 0x0000000802009986 */ /* 0x0011e4000c101d06 */
[----:B0-----:R-:W-:Y:S05]  /*0650*/  @P0 EXIT ;  /* 0x000000000000094d */ /* 0x001fea0003800000 */
[----:B0-----:R-:W0:Y:S01]  /*0660*/  LDS.128 R8, [R5+0x800] ;  /* 0x0008000005087984 */ /* 0x001e220000000c00 */
[----:B------:R-:W-:-:S04]  /*0670*/  IMAD R3, R0, 0x40, R4 ;  /* 0x0000004000037824 */ /* 0x000fc800078e0204 */
[----:B------:R-:W-:-:S05]  /*0680*/  IMAD.WIDE R6, R3, 0x4, R6 ;  /* 0x0000000403067825 */ /* 0x000fca00078e0206 */
[----:B0-----:R-:W-:Y:S01]  /*0690*/  STG.E.128 desc[UR6][R6.64], R8 ;  /* 0x0000000806007986 */ /* 0x001fe2000c101d06 */
[----:B------:R-:W-:Y:S05]  /*06a0*/  EXIT ;  /* 0x000000000000794d */ /* 0x000fea0003800000 */
.L_x_0:
[----:B------:R-:W-:-:S00]  /*06b0*/  BRA `(.L_x_0) ;  /* 0xfffffffc00fc7947 */ /* 0x000fc0000383ffff */
[----:B------:R-:W-:-:S00]  /*06c0*/  NOP ;  /* 0x0000000000007918 */ /* 0x000fc00000000000 */
        /* <DEDUP_REMOVED lines=11> */
.L_x_1:


//--------------------- .nv.shared.triton_poi_fused_mul_17 --------------------------
	.section	.nv.shared.triton_poi_fused_mul_17,"aw",@nobits
	.sectionflags	@""
	.align	16
	.zero		1024


//--------------------- .nv.constant0.triton_poi_fused_mul_17 --------------------------
	.section	.nv.constant0.triton_poi_fused_mul_17,"a",@progbits
	.sectionflags	@""
	.align	4
.nv.constant0.triton_poi_fused_mul_17:
	.zero		552
